	.headerflags	@"EF_CUDA_TEXMODE_UNIFIED EF_CUDA_64BIT_ADDRESS EF_CUDA_ACCELERATORS EF_CUDA_SM90 EF_CUDA_VIRTUAL_SM(EF_CUDA_SM90)"
	.elftype	@"ET_EXEC"


//--------------------- .nv.info                  --------------------------
	.section	.nv.info,"",@"SHT_CUDA_INFO"
	.align	4


	//----- nvinfo : EIATTR_REGCOUNT
	.align		4
        /*0000*/ 	.byte	0x04, 0x2f
        /*0002*/ 	.short	(.L_3 - .L_2)
	.align		4
.L_2:
        /*0004*/ 	.word	index@(triton_poi_fused__native_batch_norm_legit_no_training_convolution_relu_2)
        /*0008*/ 	.word	0x00000026


	//----- nvinfo : EIATTR_MIN_STACK_SIZE
	.align		4
.L_3:
        /*000c*/ 	.byte	0x04, 0x12
        /*000e*/ 	.short	(.L_5 - .L_4)
	.align		4
.L_4:
        /*0010*/ 	.word	index@(triton_poi_fused__native_batch_norm_legit_no_training_convolution_relu_2)
        /*0014*/ 	.word	0x00000000


	//----- nvinfo : EIATTR_FRAME_SIZE
	.align		4
.L_5:
        /*0018*/ 	.byte	0x04, 0x11
        /*001a*/ 	.short	(.L_7 - .L_6)
	.align		4
.L_6:
        /*001c*/ 	.word	index@(triton_poi_fused__native_batch_norm_legit_no_training_convolution_relu_2)
        /*0020*/ 	.word	0x00000000


	//----- nvinfo : EIATTR_MIN_STACK_SIZE
	.align		4
.L_7:
        /*0024*/ 	.byte	0x04, 0x12
        /*0026*/ 	.short	(.L_9 - .L_8)
	.align		4
.L_8:
        /*0028*/ 	.word	index@(triton_poi_fused__native_batch_norm_legit_no_training_convolution_relu_2)
        /*002c*/ 	.word	0x00000000
.L_9:


//--------------------- .nv.info.triton_poi_fused__native_batch_norm_legit_no_training_convolution_relu_2 --------------------------
	.section	.nv.info.triton_poi_fused__native_batch_norm_legit_no_training_convolution_relu_2,"",@"SHT_CUDA_INFO"
	.sectionflags	@""
	.align	4


	//----- nvinfo : EIATTR_CUDA_API_VERSION
	.align		4
        /*0000*/ 	.byte	0x04, 0x37
        /*0002*/ 	.short	(.L_11 - .L_10)
.L_10:
        /*0004*/ 	.word	0x0000007c


	//----- nvinfo : EIATTR_KPARAM_INFO
	.align		4
.L_11:
        /*0008*/ 	.byte	0x04, 0x17
        /*000a*/ 	.short	(.L_13 - .L_12)
.L_12:
        /*000c*/ 	.word	0x00000000
        /*0010*/ 	.short	0x0007
        /*0012*/ 	.short	0x0038
        /*0014*/ 	.byte	0x00, 0xf0, 0x11, 0x00


	//----- nvinfo : EIATTR_KPARAM_INFO
	.align		4
.L_13:
        /*0018*/ 	.byte	0x04, 0x17
        /*001a*/ 	.short	(.L_15 - .L_14)
.L_14:
        /*001c*/ 	.word	0x00000000
        /*0020*/ 	.short	0x0006
        /*0022*/ 	.short	0x0030
        /*0024*/ 	.byte	0x00, 0xf4, 0x21, 0x00


	//----- nvinfo : EIATTR_KPARAM_INFO
	.align		4
.L_15:
        /*0028*/ 	.byte	0x04, 0x17
        /*002a*/ 	.short	(.L_17 - .L_16)
.L_16:
        /*002c*/ 	.word	0x00000000
        /*0030*/ 	.short	0x0005
        /*0032*/ 	.short	0x0028
        /*0034*/ 	.byte	0x00, 0xf4, 0x21, 0x00


	//----- nvinfo : EIATTR_KPARAM_INFO
	.align		4
.L_17:
        /*0038*/ 	.byte	0x04, 0x17
        /*003a*/ 	.short	(.L_19 - .L_18)
.L_18:
        /*003c*/ 	.word	0x00000000
        /*0040*/ 	.short	0x0004
        /*0042*/ 	.short	0x0020
        /*0044*/ 	.byte	0x00, 0xf4, 0x21, 0x00


	//----- nvinfo : EIATTR_KPARAM_INFO
	.align		4
.L_19:
        /*0048*/ 	.byte	0x04, 0x17
        /*004a*/ 	.short	(.L_21 - .L_20)
.L_20:
        /*004c*/ 	.word	0x00000000
        /*0050*/ 	.short	0x0003
        /*0052*/ 	.short	0x0018
        /*0054*/ 	.byte	0x00, 0xf4, 0x21, 0x00


	//----- nvinfo : EIATTR_KPARAM_INFO
	.align		4
.L_21:
        /*0058*/ 	.byte	0x04, 0x17
        /*005a*/ 	.short	(.L_23 - .L_22)
.L_22:
        /*005c*/ 	.word	0x00000000
        /*0060*/ 	.short	0x0002
        /*0062*/ 	.short	0x0010
        /*0064*/ 	.byte	0x00, 0xf4, 0x21, 0x00


	//----- nvinfo : EIATTR_KPARAM_INFO
	.align		4
.L_23:
        /*0068*/ 	.byte	0x04, 0x17
        /*006a*/ 	.short	(.L_25 - .L_24)
.L_24:
        /*006c*/ 	.word	0x00000000
        /*0070*/ 	.short	0x0001
        /*0072*/ 	.short	0x0008
        /*0074*/ 	.byte	0x00, 0xf4, 0x21, 0x00


	//----- nvinfo : EIATTR_KPARAM_INFO
	.align		4
.L_25:
        /*0078*/ 	.byte	0x04, 0x17
        /*007a*/ 	.short	(.L_27 - .L_26)
.L_26:
        /*007c*/ 	.word	0x00000000
        /*0080*/ 	.short	0x0000
        /*0082*/ 	.short	0x0000
        /*0084*/ 	.byte	0x00, 0xf4, 0x21, 0x00


	//----- nvinfo : EIATTR_SPARSE_MMA_MASK
	.align		4
.L_27:
        /*0088*/ 	.byte	0x03, 0x50
        /*008a*/ 	.short	0x0000


	//----- nvinfo : EIATTR_MAXREG_COUNT
	.align		4
        /*008c*/ 	.byte	0x03, 0x1b
        /*008e*/ 	.short	0x00ff


	//----- nvinfo : EIATTR_EXIT_INSTR_OFFSETS
	.align		4
        /*0090*/ 	.byte	0x04, 0x1c
        /*0092*/ 	.short	(.L_29 - .L_28)


	//   ....[0]....
.L_28:
        /*0094*/ 	.word	0x000007b0


	//----- nvinfo : EIATTR_REQNTID
	.align		4
.L_29:
        /*0098*/ 	.byte	0x04, 0x10
        /*009a*/ 	.short	(.L_31 - .L_30)
.L_30:
        /*009c*/ 	.word	0x00000080
        /*00a0*/ 	.word	0x00000001
        /*00a4*/ 	.word	0x00000001


	//----- nvinfo : EIATTR_CBANK_PARAM_SIZE
	.align		4
.L_31:
        /*00a8*/ 	.byte	0x03, 0x19
        /*00aa*/ 	.short	0x003c


	//----- nvinfo : EIATTR_PARAM_CBANK
	.align		4
        /*00ac*/ 	.byte	0x04, 0x0a
        /*00ae*/ 	.short	(.L_33 - .L_32)
	.align		4
.L_32:
        /*00b0*/ 	.word	index@(.nv.constant0.triton_poi_fused__native_batch_norm_legit_no_training_convolution_relu_2)
        /*00b4*/ 	.short	0x0210
        /*00b6*/ 	.short	0x003c


	//----- nvinfo : EIATTR_SW_WAR
	.align		4
.L_33:
        /*00b8*/ 	.byte	0x04, 0x36
        /*00ba*/ 	.short	(.L_35 - .L_34)
.L_34:
        /*00bc*/ 	.word	0x00000008
.L_35:


//--------------------- .nv.callgraph             --------------------------
	.section	.nv.callgraph,"",@"SHT_CUDA_CALLGRAPH"
	.align	4
	.sectionentsize	8
	.align		4
        /*0000*/ 	.word	0x00000000
	.align		4
        /*0004*/ 	.word	0xffffffff
	.align		4
        /*0008*/ 	.word	0x00000000
	.align		4
        /*000c*/ 	.word	0xfffffffe
	.align		4
        /*0010*/ 	.word	0x00000000
	.align		4
        /*0014*/ 	.word	0xfffffffd
	.align		4
        /*0018*/ 	.word	0x00000000
	.align		4
        /*001c*/ 	.word	0xfffffffc


//--------------------- .nv.constant4             --------------------------
	.section	.nv.constant4,"a",@progbits
	.align	8
	.align		8
.nv.constant4:
        /*0000*/ 	.dword	_$_str
	.align		8
        /*0008*/ 	.dword	_$_str_$_2


//--------------------- .text.triton_poi_fused__native_batch_norm_legit_no_training_convolution_relu_2 --------------------------
	.section	.text.triton_poi_fused__native_batch_norm_legit_no_training_convolution_relu_2,"ax",@progbits
	.align	128
        .global         triton_poi_fused__native_batch_norm_legit_no_training_convolution_relu_2
        .type           triton_poi_fused__native_batch_norm_legit_no_training_convolution_relu_2,@function
        .size           triton_poi_fused__native_batch_norm_legit_no_training_convolution_relu_2,(.L_x_1 - triton_poi_fused__native_batch_norm_legit_no_training_convolution_relu_2)
        .other          triton_poi_fused__native_batch_norm_legit_no_training_convolution_relu_2,@"STO_CUDA_ENTRY STV_DEFAULT"
triton_poi_fused__native_batch_norm_legit_no_training_convolution_relu_2:
.text.triton_poi_fused__native_batch_norm_legit_no_training_convolution_relu_2:
[----:B------:R-:W-:Y:S01]  /*0000*/  LDC R1, c[0x0][0x28] ;  /* 0x00000a00ff017b82 */ /* 0x000fe20000000800 */
[----:B------:R-:W1:Y:S01]  /*0010*/  S2R R0, SR_TID.X ;  /* 0x0000000000007919 */ /* 0x000e620000002100 */
[----:B------:R-:W-:-:S06]  /*0020*/  ULDC.64 UR4, c[0x0][0x208] ;  /* 0x0000820000047ab9 */ /* 0x000fcc0000000a00 */
[----:B------:R-:W2:Y:S01]  /*0030*/  LDC.64 R6, c[0x0][0x218] ;  /* 0x00008600ff067b82 */ /* 0x000ea20000000a00 */
[----:B------:R-:W3:Y:S07]  /*0040*/  S2R R5, SR_CTAID.X ;  /* 0x0000000000057919 */ /* 0x000eee0000002500 */
[----:B------:R-:W4:Y:S01]  /*0050*/  LDC.64 R20, c[0x0][0x210] ;  /* 0x00008400ff147b82 */ /* 0x000f220000000a00 */
[----:B-1----:R-:W-:Y:S02]  /*0060*/  SHF.L.U32 R0, R0, 0x2, RZ ;  /* 0x0000000200007819 */ /* 0x002fe400000006ff */
[----:B---3--:R-:W-:-:S02]  /*0070*/  SHF.R.S32.HI R3, RZ, 0x15, R5 ;  /* 0x00000015ff037819 */ /* 0x008fc40000011405 */
[----:B------:R-:W-:Y:S02]  /*0080*/  LOP3.LUT R0, R0, 0x1fc, RZ, 0xc0, !PT ;  /* 0x000001fc00007812 */ /* 0x000fe400078ec0ff */
[----:B------:R-:W-:Y:S02]  /*0090*/  SGXT R3, R3, 0x1 ;  /* 0x000000010303781a */ /* 0x000fe40000000200 */
[----:B------:R-:W-:Y:S02]  /*00a0*/  LEA R22, R5, R0, 0xa ;  /* 0x0000000005167211 */ /* 0x000fe400078e50ff */
[----:B------:R-:W1:Y:S02]  /*00b0*/  LDC.64 R4, c[0x0][0x228] ;  /* 0x00008a00ff047b82 */ /* 0x000e640000000a00 */
[----:B------:R-:W-:-:S04]  /*00c0*/  LEA.HI R3, R3, R22, RZ, 0xc ;  /* 0x0000001603037211 */ /* 0x000fc800078f60ff */
[----:B------:R-:W-:Y:S02]  /*00d0*/  SHF.R.S32.HI R27, RZ, 0xc, R3 ;  /* 0x0000000cff1b7819 */ /* 0x000fe40000011403 */
[----:B------:R-:W-:Y:S02]  /*00e0*/  IADD3 R3, R3, 0x200, RZ ;  /* 0x0000020003037810 */ /* 0x000fe40007ffe0ff */
[----:B------:R-:W-:Y:S02]  /*00f0*/  LEA.HI R0, R27, R27, RZ, 0x7 ;  /* 0x0000001b1b007211 */ /* 0x000fe400078f38ff */
[----:B------:R-:W-:Y:S02]  /*0100*/  SHF.R.S32.HI R3, RZ, 0xc, R3 ;  /* 0x0000000cff037819 */ /* 0x000fe40000011403 */
[----:B------:R-:W-:Y:S02]  /*0110*/  LOP3.LUT R0, R0, 0xffffff80, RZ, 0xc0, !PT ;  /* 0xffffff8000007812 */ /* 0x000fe400078ec0ff */
[----:B------:R-:W-:-:S02]  /*0120*/  LEA.HI R2, R3, R3, RZ, 0x7 ;  /* 0x0000000303027211 */ /* 0x000fc400078f38ff */
[----:B------:R-:W-:Y:S02]  /*0130*/  IADD3 R27, R27, -R0, RZ ;  /* 0x800000001b1b7210 */ /* 0x000fe40007ffe0ff */
[----:B------:R-:W-:-:S04]  /*0140*/  LOP3.LUT R2, R2, 0xffffff80, RZ, 0xc0, !PT ;  /* 0xffffff8002027812 */ /* 0x000fc800078ec0ff */
[----:B------:R-:W-:Y:S01]  /*0150*/  IADD3 R3, R3, -R2, RZ ;  /* 0x8000000203037210 */ /* 0x000fe20007ffe0ff */
[----:B-1----:R-:W-:-:S04]  /*0160*/  IMAD.WIDE R16, R27, 0x4, R4 ;  /* 0x000000041b107825 */ /* 0x002fc800078e0204 */
[----:B------:R-:W-:Y:S02]  /*0170*/  IMAD.WIDE R12, R3, 0x4, R4 ;  /* 0x00000004030c7825 */ /* 0x000fe400078e0204 */
[----:B------:R-:W3:Y:S01]  /*0180*/  LDG.E.EL R16, desc[UR4][R16.64] ;  /* 0x0000000410107981 */ /* 0x000ee2000c2e1900 */
[----:B------:R-:W1:Y:S03]  /*0190*/  LDC.64 R4, c[0x0][0x220] ;  /* 0x00008800ff047b82 */ /* 0x000e660000000a00 */
[----:B------:R-:W5:Y:S01]  /*01a0*/  LDG.E.EL R25, desc[UR4][R12.64] ;  /* 0x000000040c197981 */ /* 0x000f62000c2e1900 */
[----:B--2---:R-:W-:-:S04]  /*01b0*/  IMAD.WIDE R28, R27, 0x4, R6 ;  /* 0x000000041b1c7825 */ /* 0x004fc800078e0206 */
[----:B----4-:R-:W-:Y:S01]  /*01c0*/  IMAD.WIDE R20, R22, 0x4, R20 ;  /* 0x0000000416147825 */ /* 0x010fe200078e0214 */
[----:B------:R2:W4:Y:S03]  /*01d0*/  LDG.E.EL R23, desc[UR4][R28.64] ;  /* 0x000000041c177981 */ /* 0x000526000c2e1900 */
[----:B------:R-:W-:Y:S01]  /*01e0*/  IMAD.WIDE R32, R3, 0x4, R6 ;  /* 0x0000000403207825 */ /* 0x000fe200078e0206 */
[----:B------:R-:W4:Y:S01]  /*01f0*/  LDG.E.128 R8, desc[UR4][R20.64] ;  /* 0x0000000414087981 */ /* 0x000f22000c1e1d00 */
[----:B------:R-:W2:Y:S03]  /*0200*/  LDC.64 R6, c[0x0][0x230] ;  /* 0x00008c00ff067b82 */ /* 0x000ea60000000a00 */
[----:B------:R-:W4:Y:S04]  /*0210*/  LDG.E.EL R19, desc[UR4][R32.64] ;  /* 0x0000000420137981 */ /* 0x000f28000c2e1900 */
[----:B0-----:R-:W4:Y:S01]  /*0220*/  LDG.E.128 R12, desc[UR4][R20.64+0x800] ;  /* 0x00080004140c7981 */ /* 0x001f22000c1e1d00 */
[----:B-1----:R-:W-:-:S04]  /*0230*/  IMAD.WIDE R34, R27, 0x4, R4 ;  /* 0x000000041b227825 */ /* 0x002fc800078e0204 */
[----:B------:R-:W-:Y:S01]  /*0240*/  IMAD.WIDE R30, R3, 0x4, R4 ;  /* 0x00000004031e7825 */ /* 0x000fe200078e0204 */
[----:B------:R-:W4:Y:S01]  /*0250*/  LDG.E.EL R24, desc[UR4][R34.64] ;  /* 0x0000000422187981 */ /* 0x000f22000c2e1900 */
[----:B------:R-:W0:Y:S03]  /*0260*/  LDC.64 R4, c[0x0][0x238] ;  /* 0x00008e00ff047b82 */ /* 0x000e260000000a00 */
[----:B------:R-:W4:Y:S01]  /*0270*/  LDG.E.EL R18, desc[UR4][R30.64] ;  /* 0x000000041e127981 */ /* 0x000f22000c2e1900 */
[----:B--2---:R-:W-:-:S04]  /*0280*/  IMAD.WIDE R28, R27, 0x4, R6 ;  /* 0x000000041b1c7825 */ /* 0x004fc800078e0206 */
[----:B------:R-:W-:Y:S01]  /*0290*/  IMAD.WIDE R6, R3, 0x4, R6 ;  /* 0x0000000403067825 */ /* 0x000fe200078e0206 */
[----:B------:R-:W2:Y:S03]  /*02a0*/  LDG.E.EL R17, desc[UR4][R28.64] ;  /* 0x000000041c117981 */ /* 0x000ea6000c2e1900 */
[----:B0-----:R-:W-:-:S04]  /*02b0*/  IMAD.WIDE R26, R27, 0x4, R4 ;  /* 0x000000041b1a7825 */ /* 0x001fc800078e0204 */
[----:B------:R-:W-:Y:S01]  /*02c0*/  IMAD.WIDE R4, R3, 0x4, R4 ;  /* 0x0000000403047825 */ /* 0x000fe200078e0204 */
[----:B------:R-:W2:Y:S04]  /*02d0*/  LDG.E.EL R2, desc[UR4][R26.64] ;  /* 0x000000041a027981 */ /* 0x000ea8000c2e1900 */
[----:B------:R0:W2:Y:S04]  /*02e0*/  LDG.E.EL R3, desc[UR4][R6.64] ;  /* 0x0000000406037981 */ /* 0x0000a8000c2e1900 */
[----:B------:R1:W2:Y:S01]  /*02f0*/  LDG.E.EL R0, desc[UR4][R4.64] ;  /* 0x0000000404007981 */ /* 0x0002a2000c2e1900 */
[----:B0-----:R-:W-:Y:S01]  /*0300*/  HFMA2.MMA R7, -RZ, RZ, 1.625, 0 ;  /* 0x3e800000ff077435 */ /* 0x001fe200000001ff */
[----:B---3--:R-:W-:Y:S01]  /*0310*/  FADD R16, R16, 9.9999997473787516356e-06 ;  /* 0x3727c5ac10107421 */ /* 0x008fe20000000000 */
[----:B-----5:R-:W-:-:S03]  /*0320*/  FADD R25, R25, 9.9999997473787516356e-06 ;  /* 0x3727c5ac19197421 */ /* 0x020fc60000000000 */
[----:B------:R-:W0:Y:S08]  /*0330*/  MUFU.SQRT R30, R16 ;  /* 0x00000010001e7308 */ /* 0x000e300000002000 */
[----:B------:R-:W3:Y:S01]  /*0340*/  MUFU.SQRT R31, R25 ;  /* 0x00000019001f7308 */ /* 0x000ee20000002000 */
[C---:B0-----:R-:W-:Y:S02]  /*0350*/  FSETP.GT.AND P0, PT, R30.reuse, 8.50705917302346158658e+37, PT ;  /* 0x7e8000001e00780b */ /* 0x041fe40003f04000 */
[----:B------:R-:W-:-:S02]  /*0360*/  FSETP.GEU.AND P2, PT, R30, 1.175494350822287508e-38, PT ;  /* 0x008000001e00780b */ /* 0x000fc40003f4e000 */
[C---:B---3--:R-:W-:Y:S02]  /*0370*/  FSETP.GT.AND P1, PT, R31.reuse, 8.50705917302346158658e+37, PT ;  /* 0x7e8000001f00780b */ /* 0x048fe40003f24000 */
[----:B------:R-:W-:-:S07]  /*0380*/  FSETP.GEU.AND P3, PT, R31, 1.175494350822287508e-38, PT ;  /* 0x008000001f00780b */ /* 0x000fce0003f6e000 */
[----:B------:R-:W-:-:S04]  /*0390*/  @P0 FMUL R30, R30, 0.25 ;  /* 0x3e8000001e1e0820 */ /* 0x000fc80000400000 */
[----:B------:R-:W-:Y:S01]  /*03a0*/  @!P2 FMUL R30, R30, 16777216 ;  /* 0x4b8000001e1ea820 */ /* 0x000fe20000400000 */
[----:B------:R-:W-:-:S03]  /*03b0*/  @P1 FMUL R31, R31, 0.25 ;  /* 0x3e8000001f1f1820 */ /* 0x000fc60000400000 */
[----:B------:R-:W0:Y:S01]  /*03c0*/  MUFU.RCP R26, R30 ;  /* 0x0000001e001a7308 */ /* 0x000e220000001000 */
[----:B------:R-:W-:-:S07]  /*03d0*/  @!P3 FMUL R31, R31, 16777216 ;  /* 0x4b8000001f1fb820 */ /* 0x000fce0000400000 */
[----:B------:R3:W5:Y:S01]  /*03e0*/  MUFU.RCP R16, R31 ;  /* 0x0000001f00107308 */ /* 0x0007620000001000 */
[C---:B-1----:R-:W-:Y:S02]  /*03f0*/  FSEL R5, R7.reuse, 1, P0 ;  /* 0x3f80000007057808 */ /* 0x042fe40000000000 */
[----:B------:R-:W-:-:S03]  /*0400*/  FSEL R7, R7, 1, P1 ;  /* 0x3f80000007077808 */ /* 0x000fc60000800000 */
[----:B------:R-:W-:Y:S02]  /*0410*/  @!P2 FMUL R5, R5, 16777216 ;  /* 0x4b8000000505a820 */ /* 0x000fe40000400000 */
[----:B------:R-:W-:Y:S01]  /*0420*/  @!P3 FMUL R7, R7, 16777216 ;  /* 0x4b8000000707b820 */ /* 0x000fe20000400000 */
[--C-:B----4-:R-:W-:Y:S01]  /*0430*/  FADD R6, R10, R23.reuse ;  /* 0x000000170a067221 */ /* 0x110fe20000000000 */
[----:B0-----:R-:W-:Y:S01]  /*0440*/  FMUL R26, R26, R5 ;  /* 0x000000051a1a7220 */ /* 0x001fe20000400000 */
[C-C-:B------:R-:W-:Y:S01]  /*0450*/  FADD R5, R9.reuse, R23.reuse ;  /* 0x0000001709057221 */ /* 0x140fe20000000000 */
[----:B------:R-:W-:Y:S01]  /*0460*/  FSETP.GEU.AND P1, PT, R9, -R23, PT ;  /* 0x800000170900720b */ /* 0x000fe20003f2e000 */
[--C-:B------:R-:W-:Y:S01]  /*0470*/  FADD R4, R8, R23.reuse ;  /* 0x0000001708047221 */ /* 0x100fe20000000000 */
[----:B---3--:R-:W0:Y:S01]  /*0480*/  LDC.64 R30, c[0x0][0x240] ;  /* 0x00009000ff1e7b82 */ /* 0x008e220000000a00 */
[----:B-----5:R-:W-:Y:S01]  /*0490*/  FMUL R16, R16, R7 ;  /* 0x0000000710107220 */ /* 0x020fe20000400000 */
[----:B------:R-:W-:Y:S01]  /*04a0*/  FADD R7, R11, R23 ;  /* 0x000000170b077221 */ /* 0x000fe20000000000 */
[----:B------:R-:W-:-:S02]  /*04b0*/  FSETP.GEU.AND P2, PT, R10, -R23, PT ;  /* 0x800000170a00720b */ /* 0x000fc40003f4e000 */
[-C--:B------:R-:W-:Y:S02]  /*04c0*/  FSETP.GEU.AND P3, PT, R11, -R23.reuse, PT ;  /* 0x800000170b00720b */ /* 0x080fe40003f6e000 */
[----:B------:R-:W-:Y:S02]  /*04d0*/  FSETP.GEU.AND P0, PT, R8, -R23, PT ;  /* 0x800000170800720b */ /* 0x000fe40003f0e000 */
[----:B------:R-:W-:Y:S02]  /*04e0*/  FSEL R23, R5, RZ, P1 ;  /* 0x000000ff05177208 */ /* 0x000fe40000800000 */
[----:B------:R-:W-:Y:S02]  /*04f0*/  FSEL R11, R6, RZ, P2 ;  /* 0x000000ff060b7208 */ /* 0x000fe40001000000 */
[----:B------:R-:W-:Y:S01]  /*0500*/  FSEL R9, R7, RZ, P3 ;  /* 0x000000ff07097208 */ /* 0x000fe20001800000 */
[----:B------:R-:W-:Y:S01]  /*0510*/  FADD R23, -R24, R23 ;  /* 0x0000001718177221 */ /* 0x000fe20000000100 */
[----:B------:R-:W-:Y:S01]  /*0520*/  FSEL R25, R4, RZ, P0 ;  /* 0x000000ff04197208 */ /* 0x000fe20000000000 */
[----:B------:R-:W-:-:S02]  /*0530*/  FADD R11, -R24, R11 ;  /* 0x0000000b180b7221 */ /* 0x000fc40000000100 */
[C---:B------:R-:W-:Y:S01]  /*0540*/  FADD R9, -R24.reuse, R9 ;  /* 0x0000000918097221 */ /* 0x040fe20000000100 */
[-C--:B------:R-:W-:Y:S01]  /*0550*/  FMUL R27, R23, R26.reuse ;  /* 0x0000001a171b7220 */ /* 0x080fe20000400000 */
[----:B------:R-:W-:Y:S01]  /*0560*/  FADD R25, -R24, R25 ;  /* 0x0000001918197221 */ /* 0x000fe20000000100 */
[-C--:B------:R-:W-:Y:S01]  /*0570*/  FMUL R24, R11, R26.reuse ;  /* 0x0000001a0b187220 */ /* 0x080fe20000400000 */
[----:B------:R-:W-:Y:S01]  /*0580*/  FMUL R23, R9, R26 ;  /* 0x0000001a09177220 */ /* 0x000fe20000400000 */
[--C-:B------:R-:W-:Y:S01]  /*0590*/  FADD R8, R12, R19.reuse ;  /* 0x000000130c087221 */ /* 0x100fe20000000000 */
[--C-:B------:R-:W-:Y:S01]  /*05a0*/  FADD R10, R14, R19.reuse ;  /* 0x000000130e0a7221 */ /* 0x100fe20000000000 */
[--C-:B------:R-:W-:Y:S01]  /*05b0*/  FADD R9, R13, R19.reuse ;  /* 0x000000130d097221 */ /* 0x100fe20000000000 */
[----:B------:R-:W-:Y:S01]  /*05c0*/  FADD R11, R15, R19 ;  /* 0x000000130f0b7221 */ /* 0x000fe20000000000 */
[-C--:B------:R-:W-:Y:S02]  /*05d0*/  FSETP.GEU.AND P0, PT, R12, -R19.reuse, PT ;  /* 0x800000130c00720b */ /* 0x080fe40003f0e000 */
[----:B------:R-:W-:-:S02]  /*05e0*/  FSETP.GEU.AND P2, PT, R14, -R19, PT ;  /* 0x800000130e00720b */ /* 0x000fc40003f4e000 */
[-C--:B------:R-:W-:Y:S02]  /*05f0*/  FSETP.GEU.AND P1, PT, R13, -R19.reuse, PT ;  /* 0x800000130d00720b */ /* 0x080fe40003f2e000 */
[----:B------:R-:W-:Y:S02]  /*0600*/  FSETP.GEU.AND P3, PT, R15, -R19, PT ;  /* 0x800000130f00720b */ /* 0x000fe40003f6e000 */
[----:B------:R-:W-:Y:S02]  /*0610*/  FSEL R19, R8, RZ, P0 ;  /* 0x000000ff08137208 */ /* 0x000fe40000000000 */
[----:B------:R-:W-:Y:S02]  /*0620*/  FSEL R15, R10, RZ, P2 ;  /* 0x000000ff0a0f7208 */ /* 0x000fe40001000000 */
[----:B------:R-:W-:Y:S02]  /*0630*/  FSEL R13, R9, RZ, P1 ;  /* 0x000000ff090d7208 */ /* 0x000fe40000800000 */
[----:B------:R-:W-:Y:S01]  /*0640*/  FSEL R29, R11, RZ, P3 ;  /* 0x000000ff0b1d7208 */ /* 0x000fe20001800000 */
[C---:B------:R-:W-:Y:S01]  /*0650*/  FADD R19, -R18.reuse, R19 ;  /* 0x0000001312137221 */ /* 0x040fe20000000100 */
[C---:B------:R-:W-:Y:S01]  /*0660*/  FADD R15, -R18.reuse, R15 ;  /* 0x0000000f120f7221 */ /* 0x040fe20000000100 */
[----:B------:R-:W-:-:S02]  /*0670*/  FADD R13, -R18, R13 ;  /* 0x0000000d120d7221 */ /* 0x000fc40000000100 */
[----:B------:R-:W-:Y:S01]  /*0680*/  FADD R29, -R18, R29 ;  /* 0x0000001d121d7221 */ /* 0x000fe20000000100 */
[----:B------:R-:W-:Y:S01]  /*0690*/  FMUL R25, R25, R26 ;  /* 0x0000001a19197220 */ /* 0x000fe20000400000 */
[-C--:B------:R-:W-:Y:S01]  /*06a0*/  FMUL R19, R19, R16.reuse ;  /* 0x0000001013137220 */ /* 0x080fe20000400000 */
[-C--:B------:R-:W-:Y:S01]  /*06b0*/  FMUL R18, R15, R16.reuse ;  /* 0x000000100f127220 */ /* 0x080fe20000400000 */
[-C--:B------:R-:W-:Y:S01]  /*06c0*/  FMUL R26, R13, R16.reuse ;  /* 0x000000100d1a7220 */ /* 0x080fe20000400000 */
[----:B------:R-:W-:Y:S01]  /*06d0*/  FMUL R29, R29, R16 ;  /* 0x000000101d1d7220 */ /* 0x000fe20000400000 */
[C-C-:B--2---:R-:W-:Y:S01]  /*06e0*/  FFMA R14, R17.reuse, R24, R2.reuse ;  /* 0x00000018110e7223 */ /* 0x144fe20000000002 */
[C-C-:B------:R-:W-:Y:S01]  /*06f0*/  FFMA R13, R17.reuse, R27, R2.reuse ;  /* 0x0000001b110d7223 */ /* 0x140fe20000000002 */
[C-C-:B------:R-:W-:Y:S01]  /*0700*/  FFMA R12, R17.reuse, R25, R2.reuse ;  /* 0x00000019110c7223 */ /* 0x140fe20000000002 */
[----:B------:R-:W-:Y:S01]  /*0710*/  FFMA R15, R17, R23, R2 ;  /* 0x00000017110f7223 */ /* 0x000fe20000000002 */
[----:B------:R-:W-:Y:S01]  /*0720*/  FFMA R16, R3, R19, R0 ;  /* 0x0000001303107223 */ /* 0x000fe20000000000 */
[----:B0-----:R-:W-:-:S04]  /*0730*/  IMAD.WIDE R30, R22, 0x4, R30 ;  /* 0x00000004161e7825 */ /* 0x001fc800078e021e */
[C-C-:B------:R-:W-:Y:S01]  /*0740*/  FFMA R18, R3.reuse, R18, R0.reuse ;  /* 0x0000001203127223 */ /* 0x140fe20000000000 */
[C-C-:B------:R-:W-:Y:S01]  /*0750*/  FFMA R17, R3.reuse, R26, R0.reuse ;  /* 0x0000001a03117223 */ /* 0x140fe20000000000 */
[----:B------:R-:W-:Y:S01]  /*0760*/  FFMA R19, R3, R29, R0 ;  /* 0x0000001d03137223 */ /* 0x000fe20000000000 */
[----:B------:R-:W-:Y:S04]  /*0770*/  STG.E.128 desc[UR4][R20.64], R4 ;  /* 0x0000000414007986 */ /* 0x000fe8000c101d04 */
[----:B------:R-:W-:Y:S04]  /*0780*/  STG.E.128 desc[UR4][R20.64+0x800], R8 ;  /* 0x0008000814007986 */ /* 0x000fe8000c101d04 */
[----:B------:R-:W-:Y:S04]  /*0790*/  STG.E.128 desc[UR4][R30.64], R12 ;  /* 0x0000000c1e007986 */ /* 0x000fe8000c101d04 */
[----:B------:R-:W-:Y:S01]  /*07a0*/  STG.E.128 desc[UR4][R30.64+0x800], R16 ;  /* 0x000800101e007986 */ /* 0x000fe2000c101d04 */
[----:B------:R-:W-:Y:S05]  /*07b0*/  EXIT ;  /* 0x000000000000794d */ /* 0x000fea0003800000 */
.L_x_0:
[----:B------:R-:W-:-:S00]  /*07c0*/  BRA `(.L_x_0) ;  /* 0xfffffffc00fc7947 */ /* 0x000fc0000383ffff */
[----:B------:R-:W-:-:S00]  /*07d0*/  NOP ;  /* 0x0000000000007918 */ /* 0x000fc00000000000 */
        /* <DEDUP_REMOVED lines=10> */
.L_x_1:


//--------------------- .nv.global.init           --------------------------
	.section	.nv.global.init,"aw",@progbits
.nv.global.init:
	.type		_$_str,@object
	.size		_$_str,(_$_str_$_2 - _$_str)
_$_str:
        /*0000*/ 	.byte	0x5f, 0x5f, 0x43, 0x55, 0x44, 0x41, 0x5f, 0x46, 0x54, 0x5a, 0x00
	.type		_$_str_$_2,@object
	.size		_$_str_$_2,(.L_1 - _$_str_$_2)
_$_str_$_2:
        /*000b*/ 	.byte	0x5f, 0x5f, 0x43, 0x55, 0x44, 0x41, 0x5f, 0x50, 0x52, 0x45, 0x43, 0x5f, 0x53, 0x51, 0x52, 0x54
        /*001b*/ 	.byte	0x00
.L_1:


//--------------------- .nv.constant0.triton_poi_fused__native_batch_norm_legit_no_training_convolution_relu_2 --------------------------
	.section	.nv.constant0.triton_poi_fused__native_batch_norm_legit_no_training_convolution_relu_2,"a",@progbits
	.sectionflags	@""
	.align	4
.nv.constant0.triton_poi_fused__native_batch_norm_legit_no_training_convolution_relu_2:
	.zero		588
